//
// Generated by NVIDIA NVVM Compiler
//
// Compiler Build ID: CL-36424714
// Cuda compilation tools, release 13.0, V13.0.88
// Based on NVVM 20.0.0
//

.version 9.0
.target sm_100
.address_size 64

	// .globl	_Z14TraceReductionPKfPfi
.extern .shared .align 16 .b8 cache[];

.visible .entry _Z14TraceReductionPKfPfi(
	.param .u64 .ptr .align 1 _Z14TraceReductionPKfPfi_param_0,
	.param .u64 .ptr .align 1 _Z14TraceReductionPKfPfi_param_1,
	.param .u32 _Z14TraceReductionPKfPfi_param_2
)
{
	.reg .pred 	%p<7>;
	.reg .b32 	%r<20>;
	.reg .b32 	%f<13>;
	.reg .b64 	%rd<9>;

	ld.param.u64 	%rd2, [_Z14TraceReductionPKfPfi_param_0];
	ld.param.u64 	%rd3, [_Z14TraceReductionPKfPfi_param_1];
	ld.param.u32 	%r11, [_Z14TraceReductionPKfPfi_param_2];
	mov.u32 	%r1, %tid.x;
	mov.u32 	%r2, %ctaid.x;
	mov.u32 	%r19, %ntid.x;
	mad.lo.s32 	%r18, %r2, %r19, %r1;
	setp.ge.s32 	%p1, %r18, %r11;
	mov.f32 	%f12, 0f00000000;
	@%p1 bra 	$L__BB0_3;
	mov.u32 	%r12, %nctaid.x;
	mul.lo.s32 	%r5, %r19, %r12;
	cvta.to.global.u64 	%rd1, %rd2;
	mov.f32 	%f12, 0f00000000;
$L__BB0_2:
	mad.lo.s32 	%r13, %r18, %r11, %r18;
	mul.wide.s32 	%rd4, %r13, 4;
	add.s64 	%rd5, %rd1, %rd4;
	ld.global.f32 	%f6, [%rd5];
	add.f32 	%f12, %f12, %f6;
	add.s32 	%r18, %r18, %r5;
	setp.lt.s32 	%p2, %r18, %r11;
	@%p2 bra 	$L__BB0_2;
$L__BB0_3:
	shl.b32 	%r14, %r1, 2;
	mov.u32 	%r15, cache;
	add.s32 	%r8, %r15, %r14;
	st.shared.f32 	[%r8], %f12;
	bar.sync 	0;
	setp.lt.u32 	%p3, %r19, 2;
	@%p3 bra 	$L__BB0_7;
$L__BB0_4:
	shr.u32 	%r10, %r19, 1;
	setp.ge.u32 	%p4, %r1, %r10;
	@%p4 bra 	$L__BB0_6;
	shl.b32 	%r16, %r10, 2;
	add.s32 	%r17, %r8, %r16;
	ld.shared.f32 	%f7, [%r17];
	ld.shared.f32 	%f8, [%r8];
	add.f32 	%f9, %f7, %f8;
	st.shared.f32 	[%r8], %f9;
$L__BB0_6:
	bar.sync 	0;
	setp.gt.u32 	%p5, %r19, 3;
	mov.u32 	%r19, %r10;
	@%p5 bra 	$L__BB0_4;
$L__BB0_7:
	setp.ne.s32 	%p6, %r1, 0;
	@%p6 bra 	$L__BB0_9;
	ld.shared.f32 	%f10, [cache];
	cvta.to.global.u64 	%rd6, %rd3;
	mul.wide.u32 	%rd7, %r2, 4;
	add.s64 	%rd8, %rd6, %rd7;
	st.global.f32 	[%rd8], %f10;
$L__BB0_9:
	ret;

}


// ===== COMPILED SASS (sm_100) =====

	.target	sm_100

	.elftype	@"ET_EXEC"


//--------------------- .note.nv.tkinfo           --------------------------
	.section	.note.nv.tkinfo,"",@"SHT_NOTE"
	.sectionflags	@"SHF_NOTE_NV_TKINFO"
	.tkinfo
        /*0018*/ 	.word	0x00000002
        /*0030*/ 	.string	""
        /*0030*/ 	.string	"ptxas"
        /*0030*/ 	.string	"Cuda compilation tools, release 13.0, V13.0.88"
        /*0030*/ 	.string	"Build cuda_13.0.r13.0/compiler.36424714_0"
        /*0030*/ 	.string	"-arch sm_100 -m 64 "



//--------------------- .note.nv.cuinfo           --------------------------
	.section	.note.nv.cuinfo,"",@"SHT_NOTE"
	.sectionflags	@"SHF_NOTE_NV_CUINFO"
        /*0018*/ 	.short	0x0002
        /*001a*/ 	.short	0x0064
        /*001c*/ 	.short	0x0082
	.zero		2


//--------------------- .nv.info                  --------------------------
	.section	.nv.info,"",@"SHT_CUDA_INFO"
	.align	4


	//----- nvinfo : EIATTR_REGCOUNT
	.align		4
        /*0000*/ 	.byte	0x04, 0x2f
        /*0002*/ 	.short	(.L_1 - .L_0)
	.align		4
.L_0:
        /*0004*/ 	.word	index@(_Z14TraceReductionPKfPfi)
        /*0008*/ 	.word	0x0000000e


	//----- nvinfo : EIATTR_FRAME_SIZE
	.align		4
.L_1:
        /*000c*/ 	.byte	0x04, 0x11
        /*000e*/ 	.short	(.L_3 - .L_2)
	.align		4
.L_2:
        /*0010*/ 	.word	index@(_Z14TraceReductionPKfPfi)
        /*0014*/ 	.word	0x00000000


	//----- nvinfo : EIATTR_MIN_STACK_SIZE
	.align		4
.L_3:
        /*0018*/ 	.byte	0x04, 0x12
        /*001a*/ 	.short	(.L_5 - .L_4)
	.align		4
.L_4:
        /*001c*/ 	.word	index@(_Z14TraceReductionPKfPfi)
        /*0020*/ 	.word	0x00000000
.L_5:


//--------------------- .nv.compat                --------------------------
	.section	.nv.compat,"",@"SHT_CUDA_COMPAT_INFO"
	.align	4
        /*0000*/ 	.byte	0x02, 0x09, 0x00, 0x00, 0x02, 0x02, 0x01, 0x00, 0x02, 0x05, 0x05, 0x00, 0x03, 0x07, 0x01, 0x01
        /*0010*/ 	.byte	0x02, 0x03, 0x00, 0x00, 0x02, 0x06, 0x01, 0x00, 0x04, 0x0b, 0x08, 0x00, 0x09, 0x00, 0x00, 0x00
        /*0020*/ 	.byte	0x00, 0x00, 0x00, 0x00


//--------------------- .nv.info._Z14TraceReductionPKfPfi --------------------------
	.section	.nv.info._Z14TraceReductionPKfPfi,"",@"SHT_CUDA_INFO"
	.sectionflags	@""
	.align	4


	//----- nvinfo : EIATTR_CUDA_API_VERSION
	.align		4
        /*0000*/ 	.byte	0x04, 0x37
        /*0002*/ 	.short	(.L_7 - .L_6)
.L_6:
        /*0004*/ 	.word	0x00000082


	//----- nvinfo : EIATTR_KPARAM_INFO
	.align		4
.L_7:
        /*0008*/ 	.byte	0x04, 0x17
        /*000a*/ 	.short	(.L_9 - .L_8)
.L_8:
        /*000c*/ 	.word	0x00000000
        /*0010*/ 	.short	0x0002
        /*0012*/ 	.short	0x0010
        /*0014*/ 	.byte	0x00, 0xf0, 0x11, 0x00


	//----- nvinfo : EIATTR_KPARAM_INFO
	.align		4
.L_9:
        /*0018*/ 	.byte	0x04, 0x17
        /*001a*/ 	.short	(.L_11 - .L_10)
.L_10:
        /*001c*/ 	.word	0x00000000
        /*0020*/ 	.short	0x0001
        /*0022*/ 	.short	0x0008
        /*0024*/ 	.byte	0x00, 0xf5, 0x21, 0x00


	//----- nvinfo : EIATTR_KPARAM_INFO
	.align		4
.L_11:
        /*0028*/ 	.byte	0x04, 0x17
        /*002a*/ 	.short	(.L_13 - .L_12)
.L_12:
        /*002c*/ 	.word	0x00000000
        /*0030*/ 	.short	0x0000
        /*0032*/ 	.short	0x0000
        /*0034*/ 	.byte	0x00, 0xf5, 0x21, 0x00


	//----- nvinfo : EIATTR_SPARSE_MMA_MASK
	.align		4
.L_13:
        /*0038*/ 	.byte	0x03, 0x50
        /*003a*/ 	.short	0x0000


	//----- nvinfo : EIATTR_MAXREG_COUNT
	.align		4
        /*003c*/ 	.byte	0x03, 0x1b
        /*003e*/ 	.short	0x00ff


	//----- nvinfo : EIATTR_NUM_BARRIERS
	.align		4
        /*0040*/ 	.byte	0x02, 0x4c
        /*0042*/ 	.byte	0x01
	.zero		1


	//----- nvinfo : EIATTR_MERCURY_ISA_VERSION
	.align		4
        /*0044*/ 	.byte	0x03, 0x5f
        /*0046*/ 	.short	0x0101


	//----- nvinfo : EIATTR_VRC_CTA_INIT_COUNT
	.align		4
        /*0048*/ 	.byte	0x02, 0x4a
	.zero		1
	.zero		1


	//----- nvinfo : EIATTR_EXIT_INSTR_OFFSETS
	.align		4
        /*004c*/ 	.byte	0x04, 0x1c
        /*004e*/ 	.short	(.L_15 - .L_14)


	//   ....[0]....
.L_14:
        /*0050*/ 	.word	0x000002c0


	//   ....[1]....
        /*0054*/ 	.word	0x00000340


	//----- nvinfo : EIATTR_CRS_STACK_SIZE
	.align		4
.L_15:
        /*0058*/ 	.byte	0x04, 0x1e
        /*005a*/ 	.short	(.L_17 - .L_16)
.L_16:
        /*005c*/ 	.word	0x00000000


	//----- nvinfo : EIATTR_CBANK_PARAM_SIZE
	.align		4
.L_17:
        /*0060*/ 	.byte	0x03, 0x19
        /*0062*/ 	.short	0x0014


	//----- nvinfo : EIATTR_PARAM_CBANK
	.align		4
        /*0064*/ 	.byte	0x04, 0x0a
        /*0066*/ 	.short	(.L_19 - .L_18)
	.align		4
.L_18:
        /*0068*/ 	.word	index@(.nv.constant0._Z14TraceReductionPKfPfi)
        /*006c*/ 	.short	0x0380
        /*006e*/ 	.short	0x0014


	//----- nvinfo : EIATTR_SW_WAR
	.align		4
.L_19:
        /*0070*/ 	.byte	0x04, 0x36
        /*0072*/ 	.short	(.L_21 - .L_20)
.L_20:
        /*0074*/ 	.word	0x00000008
.L_21:


//--------------------- .nv.callgraph             --------------------------
	.section	.nv.callgraph,"",@"SHT_CUDA_CALLGRAPH"
	.align	4
	.sectionentsize	8
	.align		4
        /*0000*/ 	.word	0x00000000
	.align		4
        /*0004*/ 	.word	0xffffffff
	.align		4
        /*0008*/ 	.word	0x00000000
	.align		4
        /*000c*/ 	.word	0xfffffffe
	.align		4
        /*0010*/ 	.word	0x00000000
	.align		4
        /*0014*/ 	.word	0xfffffffd
	.align		4
        /*0018*/ 	.word	0x00000000
	.align		4
        /*001c*/ 	.word	0xfffffffc


//--------------------- .text._Z14TraceReductionPKfPfi --------------------------
	.section	.text._Z14TraceReductionPKfPfi,"ax",@progbits
	.align	128
        .global         _Z14TraceReductionPKfPfi
        .type           _Z14TraceReductionPKfPfi,@function
        .size           _Z14TraceReductionPKfPfi,(.L_x_6 - _Z14TraceReductionPKfPfi)
        .other          _Z14TraceReductionPKfPfi,@"STO_CUDA_ENTRY STV_DEFAULT"
_Z14TraceReductionPKfPfi:
.text._Z14TraceReductionPKfPfi:
[----:B------:R-:W-:Y:S01]  /*0000*/  LDC R1, c[0x0][0x37c] ;  /* 0x0000df00ff017b82 */ /* 0x000fe20000000800 */
[----:B------:R-:W0:Y:S01]  /*0010*/  S2R R8, SR_TID.X ;  /* 0x0000000000087919 */ /* 0x000e220000002100 */
[----:B------:R-:W1:Y:S01]  /*0020*/  LDCU UR4, c[0x0][0x360] ;  /* 0x00006c00ff0477ac */ /* 0x000e620008000800 */
[----:B------:R-:W-:Y:S01]  /*0030*/  BSSY.RECONVERGENT B0, `(.L_x_0) ;  /* 0x0000014000007945 */ /* 0x000fe20003800200 */
[----:B------:R-:W-:Y:S01]  /*0040*/  IMAD.MOV.U32 R7, RZ, RZ, RZ ;  /* 0x000000ffff077224 */ /* 0x000fe200078e00ff */
[----:B------:R-:W0:Y:S01]  /*0050*/  S2R R9, SR_CTAID.X ;  /* 0x0000000000097919 */ /* 0x000e220000002500 */
[----:B------:R-:W2:Y:S01]  /*0060*/  LDCU UR5, c[0x0][0x390] ;  /* 0x00007200ff0577ac */ /* 0x000ea20008000800 */
[----:B------:R-:W3:Y:S01]  /*0070*/  LDCU.64 UR6, c[0x0][0x358] ;  /* 0x00006b00ff0677ac */ /* 0x000ee20008000a00 */
[----:B-1----:R-:W-:Y:S02]  /*0080*/  IMAD.U32 R6, RZ, RZ, UR4 ;  /* 0x00000004ff067e24 */ /* 0x002fe4000f8e00ff */
[----:B0-----:R-:W-:-:S05]  /*0090*/  IMAD R0, R9, UR4, R8 ;  /* 0x0000000409007c24 */ /* 0x001fca000f8e0208 */
[----:B--2---:R-:W-:-:S13]  /*00a0*/  ISETP.GE.AND P0, PT, R0, UR5, PT ;  /* 0x0000000500007c0c */ /* 0x004fda000bf06270 */
[----:B---3--:R-:W-:Y:S05]  /*00b0*/  @P0 BRA `(.L_x_1) ;  /* 0x00000000002c0947 */ /* 0x008fea0003800000 */
[----:B------:R-:W0:Y:S01]  /*00c0*/  LDC.64 R4, c[0x0][0x380] ;  /* 0x0000e000ff047b82 */ /* 0x000e220000000a00 */
[----:B------:R-:W1:Y:S01]  /*00d0*/  LDCU UR4, c[0x0][0x370] ;  /* 0x00006e00ff0477ac */ /* 0x000e620008000800 */
[----:B------:R-:W-:Y:S02]  /*00e0*/  HFMA2 R7, -RZ, RZ, 0, 0 ;  /* 0x00000000ff077431 */ /* 0x000fe400000001ff */
[----:B-1----:R-:W-:-:S07]  /*00f0*/  IMAD R11, R6, UR4, RZ ;  /* 0x00000004060b7c24 */ /* 0x002fce000f8e02ff */
.L_x_2:
[----:B------:R-:W-:-:S04]  /*0100*/  IMAD R3, R0, UR5, R0 ;  /* 0x0000000500037c24 */ /* 0x000fc8000f8e0200 */
[----:B0-----:R-:W-:-:S06]  /*0110*/  IMAD.WIDE R2, R3, 0x4, R4 ;  /* 0x0000000403027825 */ /* 0x001fcc00078e0204 */
[----:B------:R-:W2:Y:S01]  /*0120*/  LDG.E R2, desc[UR6][R2.64] ;  /* 0x0000000602027981 */ /* 0x000ea2000c1e1900 */
[----:B------:R-:W-:-:S05]  /*0130*/  IMAD.IADD R0, R11, 0x1, R0 ;  /* 0x000000010b007824 */ /* 0x000fca00078e0200 */
[----:B------:R-:W-:Y:S01]  /*0140*/  ISETP.GE.AND P0, PT, R0, UR5, PT ;  /* 0x0000000500007c0c */ /* 0x000fe2000bf06270 */
[----:B--2---:R-:W-:-:S12]  /*0150*/  FADD R7, R2, R7 ;  /* 0x0000000702077221 */ /* 0x004fd80000000000 */
[----:B------:R-:W-:Y:S05]  /*0160*/  @!P0 BRA `(.L_x_2) ;  /* 0xfffffffc00e48947 */ /* 0x000fea000383ffff */
.L_x_1:
[----:B------:R-:W-:Y:S05]  /*0170*/  BSYNC.RECONVERGENT B0 ;  /* 0x0000000000007941 */ /* 0x000fea0003800200 */
.L_x_0:
[----:B------:R-:W0:Y:S01]  /*0180*/  S2UR UR5, SR_CgaCtaId ;  /* 0x00000000000579c3 */ /* 0x000e220000008800 */
[----:B------:R-:W-:Y:S01]  /*0190*/  UMOV UR4, 0x400 ;  /* 0x0000040000047882 */ /* 0x000fe20000000000 */
[----:B------:R-:W-:Y:S02]  /*01a0*/  ISETP.GE.U32.AND P1, PT, R6, 0x2, PT ;  /* 0x000000020600780c */ /* 0x000fe40003f26070 */
[----:B------:R-:W-:Y:S01]  /*01b0*/  ISETP.NE.AND P0, PT, R8, RZ, PT ;  /* 0x000000ff0800720c */ /* 0x000fe20003f05270 */
[----:B0-----:R-:W-:-:S06]  /*01c0*/  ULEA UR4, UR5, UR4, 0x18 ;  /* 0x0000000405047291 */ /* 0x001fcc000f8ec0ff */
[----:B------:R-:W-:-:S05]  /*01d0*/  LEA R0, R8, UR4, 0x2 ;  /* 0x0000000408007c11 */ /* 0x000fca000f8e10ff */
[----:B------:R0:W-:Y:S01]  /*01e0*/  STS [R0], R7 ;  /* 0x0000000700007388 */ /* 0x0001e20000000800 */
[----:B------:R-:W-:Y:S06]  /*01f0*/  BAR.SYNC.DEFER_BLOCKING 0x0 ;  /* 0x0000000000007b1d */ /* 0x000fec0000010000 */
[----:B------:R-:W-:Y:S05]  /*0200*/  @!P1 BRA `(.L_x_3) ;  /* 0x00000000002c9947 */ /* 0x000fea0003800000 */
.L_x_4:
[----:B------:R-:W-:-:S04]  /*0210*/  SHF.R.U32.HI R5, RZ, 0x1, R6 ;  /* 0x00000001ff057819 */ /* 0x000fc80000011606 */
[----:B------:R-:W-:-:S13]  /*0220*/  ISETP.GE.U32.AND P1, PT, R8, R5, PT ;  /* 0x000000050800720c */ /* 0x000fda0003f26070 */
[----:B------:R-:W-:Y:S01]  /*0230*/  @!P1 LEA R2, R5, R0, 0x2 ;  /* 0x0000000005029211 */ /* 0x000fe200078e10ff */
[----:B------:R-:W-:Y:S05]  /*0240*/  @!P1 LDS R3, [R0] ;  /* 0x0000000000039984 */ /* 0x000fea0000000800 */
[----:B------:R-:W1:Y:S02]  /*0250*/  @!P1 LDS R2, [R2] ;  /* 0x0000000002029984 */ /* 0x000e640000000800 */
[----:B-1----:R-:W-:-:S05]  /*0260*/  @!P1 FADD R3, R2, R3 ;  /* 0x0000000302039221 */ /* 0x002fca0000000000 */
[----:B------:R1:W-:Y:S01]  /*0270*/  @!P1 STS [R0], R3 ;  /* 0x0000000300009388 */ /* 0x0003e20000000800 */
[----:B------:R-:W-:Y:S01]  /*0280*/  BAR.SYNC.DEFER_BLOCKING 0x0 ;  /* 0x0000000000007b1d */ /* 0x000fe20000010000 */
[----:B------:R-:W-:Y:S02]  /*0290*/  ISETP.GT.U32.AND P1, PT, R6, 0x3, PT ;  /* 0x000000030600780c */ /* 0x000fe40003f24070 */
[----:B------:R-:W-:-:S11]  /*02a0*/  MOV R6, R5 ;  /* 0x0000000500067202 */ /* 0x000fd60000000f00 */
[----:B-1----:R-:W-:Y:S05]  /*02b0*/  @P1 BRA `(.L_x_4) ;  /* 0xfffffffc00d41947 */ /* 0x002fea000383ffff */
.L_x_3:
[----:B------:R-:W-:Y:S05]  /*02c0*/  @P0 EXIT ;  /* 0x000000000000094d */ /* 0x000fea0003800000 */
[----:B------:R-:W1:Y:S01]  /*02d0*/  S2UR UR5, SR_CgaCtaId ;  /* 0x00000000000579c3 */ /* 0x000e620000008800 */
[----:B------:R-:W-:-:S07]  /*02e0*/  UMOV UR4, 0x400 ;  /* 0x0000040000047882 */ /* 0x000fce0000000000 */
[----:B------:R-:W2:Y:S01]  /*02f0*/  LDC.64 R2, c[0x0][0x388] ;  /* 0x0000e200ff027b82 */ /* 0x000ea20000000a00 */
[----:B-1----:R-:W-:Y:S01]  /*0300*/  ULEA UR4, UR5, UR4, 0x18 ;  /* 0x0000000405047291 */ /* 0x002fe2000f8ec0ff */
[----:B--2---:R-:W-:-:S08]  /*0310*/  IMAD.WIDE.U32 R2, R9, 0x4, R2 ;  /* 0x0000000409027825 */ /* 0x004fd000078e0002 */
[----:B------:R-:W1:Y:S04]  /*0320*/  LDS R5, [UR4] ;  /* 0x00000004ff057984 */ /* 0x000e680008000800 */
[----:B-1----:R-:W-:Y:S01]  /*0330*/  STG.E desc[UR6][R2.64], R5 ;  /* 0x0000000502007986 */ /* 0x002fe2000c101906 */
[----:B------:R-:W-:Y:S05]  /*0340*/  EXIT ;  /* 0x000000000000794d */ /* 0x000fea0003800000 */
.L_x_5:
[----:B------:R-:W-:-:S00]  /*0350*/  BRA `(.L_x_5) ;  /* 0xfffffffc00fc7947 */ /* 0x000fc0000383ffff */
[----:B------:R-:W-:-:S00]  /*0360*/  NOP ;  /* 0x0000000000007918 */ /* 0x000fc00000000000 */
        /* <DEDUP_REMOVED lines=9> */
.L_x_6:


//--------------------- .nv.shared._Z14TraceReductionPKfPfi --------------------------
	.section	.nv.shared._Z14TraceReductionPKfPfi,"aw",@nobits
	.sectionflags	@""
	.align	16
	.zero		1024


//--------------------- .nv.shared.reserved.0     --------------------------
	.section	.nv.shared.reserved.0,"aw",@nobits
	.weak		__nv_reservedSMEM_offset_0_alias
	.size		__nv_reservedSMEM_offset_0_alias, 0, 64
	.other		__nv_reservedSMEM_offset_0_alias,@"STO_CUDA_RESERVED_SHARED STV_DEFAULT"
__nv_reservedSMEM_offset_0_alias:
	.zero		0
	.zero		64


//--------------------- .nv.constant0._Z14TraceReductionPKfPfi --------------------------
	.section	.nv.constant0._Z14TraceReductionPKfPfi,"a",@progbits
	.sectionflags	@""
	.align	4
.nv.constant0._Z14TraceReductionPKfPfi:
	.zero		916


//--------------------- SYMBOLS --------------------------

	.type		.nv.reservedSmem.offset0,@object
	.size		.nv.reservedSmem.offset0,0x4
	.type		.nv.reservedSmem.cap,@object
	.size		.nv.reservedSmem.cap,0x4
